	.headerflags	@"EF_CUDA_TEXMODE_UNIFIED EF_CUDA_64BIT_ADDRESS EF_CUDA_ACCELERATORS EF_CUDA_SM90 EF_CUDA_VIRTUAL_SM(EF_CUDA_SM90)"
	.elftype	@"ET_EXEC"


//--------------------- .nv.info                  --------------------------
	.section	.nv.info,"",@"SHT_CUDA_INFO"
	.align	4


	//----- nvinfo : EIATTR_REGCOUNT
	.align		4
        /*0000*/ 	.byte	0x04, 0x2f
        /*0002*/ 	.short	(.L_3 - .L_2)
	.align		4
.L_2:
        /*0004*/ 	.word	index@(triton_poi_fused__native_batch_norm_legit_no_training_mul_sigmoid_24)
        /*0008*/ 	.word	0x00000010


	//----- nvinfo : EIATTR_MIN_STACK_SIZE
	.align		4
.L_3:
        /*000c*/ 	.byte	0x04, 0x12
        /*000e*/ 	.short	(.L_5 - .L_4)
	.align		4
.L_4:
        /*0010*/ 	.word	index@(triton_poi_fused__native_batch_norm_legit_no_training_mul_sigmoid_24)
        /*0014*/ 	.word	0x00000000


	//----- nvinfo : EIATTR_FRAME_SIZE
	.align		4
.L_5:
        /*0018*/ 	.byte	0x04, 0x11
        /*001a*/ 	.short	(.L_7 - .L_6)
	.align		4
.L_6:
        /*001c*/ 	.word	index@(triton_poi_fused__native_batch_norm_legit_no_training_mul_sigmoid_24)
        /*0020*/ 	.word	0x00000000


	//----- nvinfo : EIATTR_MIN_STACK_SIZE
	.align		4
.L_7:
        /*0024*/ 	.byte	0x04, 0x12
        /*0026*/ 	.short	(.L_9 - .L_8)
	.align		4
.L_8:
        /*0028*/ 	.word	index@(triton_poi_fused__native_batch_norm_legit_no_training_mul_sigmoid_24)
        /*002c*/ 	.word	0x00000000
.L_9:


//--------------------- .nv.info.triton_poi_fused__native_batch_norm_legit_no_training_mul_sigmoid_24 --------------------------
	.section	.nv.info.triton_poi_fused__native_batch_norm_legit_no_training_mul_sigmoid_24,"",@"SHT_CUDA_INFO"
	.sectionflags	@""
	.align	4


	//----- nvinfo : EIATTR_CUDA_API_VERSION
	.align		4
        /*0000*/ 	.byte	0x04, 0x37
        /*0002*/ 	.short	(.L_11 - .L_10)
.L_10:
        /*0004*/ 	.word	0x0000007c


	//----- nvinfo : EIATTR_KPARAM_INFO
	.align		4
.L_11:
        /*0008*/ 	.byte	0x04, 0x17
        /*000a*/ 	.short	(.L_13 - .L_12)
.L_12:
        /*000c*/ 	.word	0x00000000
        /*0010*/ 	.short	0x0006
        /*0012*/ 	.short	0x0030
        /*0014*/ 	.byte	0x00, 0xf0, 0x11, 0x00


	//----- nvinfo : EIATTR_KPARAM_INFO
	.align		4
.L_13:
        /*0018*/ 	.byte	0x04, 0x17
        /*001a*/ 	.short	(.L_15 - .L_14)
.L_14:
        /*001c*/ 	.word	0x00000000
        /*0020*/ 	.short	0x0005
        /*0022*/ 	.short	0x0028
        /*0024*/ 	.byte	0x00, 0xf4, 0x21, 0x00


	//----- nvinfo : EIATTR_KPARAM_INFO
	.align		4
.L_15:
        /*0028*/ 	.byte	0x04, 0x17
        /*002a*/ 	.short	(.L_17 - .L_16)
.L_16:
        /*002c*/ 	.word	0x00000000
        /*0030*/ 	.short	0x0004
        /*0032*/ 	.short	0x0020
        /*0034*/ 	.byte	0x00, 0xf4, 0x21, 0x00


	//----- nvinfo : EIATTR_KPARAM_INFO
	.align		4
.L_17:
        /*0038*/ 	.byte	0x04, 0x17
        /*003a*/ 	.short	(.L_19 - .L_18)
.L_18:
        /*003c*/ 	.word	0x00000000
        /*0040*/ 	.short	0x0003
        /*0042*/ 	.short	0x0018
        /*0044*/ 	.byte	0x00, 0xf4, 0x21, 0x00


	//----- nvinfo : EIATTR_KPARAM_INFO
	.align		4
.L_19:
        /*0048*/ 	.byte	0x04, 0x17
        /*004a*/ 	.short	(.L_21 - .L_20)
.L_20:
        /*004c*/ 	.word	0x00000000
        /*0050*/ 	.short	0x0002
        /*0052*/ 	.short	0x0010
        /*0054*/ 	.byte	0x00, 0xf4, 0x21, 0x00


	//----- nvinfo : EIATTR_KPARAM_INFO
	.align		4
.L_21:
        /*0058*/ 	.byte	0x04, 0x17
        /*005a*/ 	.short	(.L_23 - .L_22)
.L_22:
        /*005c*/ 	.word	0x00000000
        /*0060*/ 	.short	0x0001
        /*0062*/ 	.short	0x0008
        /*0064*/ 	.byte	0x00, 0xf4, 0x21, 0x00


	//----- nvinfo : EIATTR_KPARAM_INFO
	.align		4
.L_23:
        /*0068*/ 	.byte	0x04, 0x17
        /*006a*/ 	.short	(.L_25 - .L_24)
.L_24:
        /*006c*/ 	.word	0x00000000
        /*0070*/ 	.short	0x0000
        /*0072*/ 	.short	0x0000
        /*0074*/ 	.byte	0x00, 0xf4, 0x21, 0x00


	//----- nvinfo : EIATTR_SPARSE_MMA_MASK
	.align		4
.L_25:
        /*0078*/ 	.byte	0x03, 0x50
        /*007a*/ 	.short	0x0000


	//----- nvinfo : EIATTR_MAXREG_COUNT
	.align		4
        /*007c*/ 	.byte	0x03, 0x1b
        /*007e*/ 	.short	0x00ff


	//----- nvinfo : EIATTR_EXIT_INSTR_OFFSETS
	.align		4
        /*0080*/ 	.byte	0x04, 0x1c
        /*0082*/ 	.short	(.L_27 - .L_26)


	//   ....[0]....
.L_26:
        /*0084*/ 	.word	0x00000380


	//----- nvinfo : EIATTR_REQNTID
	.align		4
.L_27:
        /*0088*/ 	.byte	0x04, 0x10
        /*008a*/ 	.short	(.L_29 - .L_28)
.L_28:
        /*008c*/ 	.word	0x00000080
        /*0090*/ 	.word	0x00000001
        /*0094*/ 	.word	0x00000001


	//----- nvinfo : EIATTR_CBANK_PARAM_SIZE
	.align		4
.L_29:
        /*0098*/ 	.byte	0x03, 0x19
        /*009a*/ 	.short	0x0034


	//----- nvinfo : EIATTR_PARAM_CBANK
	.align		4
        /*009c*/ 	.byte	0x04, 0x0a
        /*009e*/ 	.short	(.L_31 - .L_30)
	.align		4
.L_30:
        /*00a0*/ 	.word	index@(.nv.constant0.triton_poi_fused__native_batch_norm_legit_no_training_mul_sigmoid_24)
        /*00a4*/ 	.short	0x0210
        /*00a6*/ 	.short	0x0034


	//----- nvinfo : EIATTR_SW_WAR
	.align		4
.L_31:
        /*00a8*/ 	.byte	0x04, 0x36
        /*00aa*/ 	.short	(.L_33 - .L_32)
.L_32:
        /*00ac*/ 	.word	0x00000008
.L_33:


//--------------------- .nv.callgraph             --------------------------
	.section	.nv.callgraph,"",@"SHT_CUDA_CALLGRAPH"
	.align	4
	.sectionentsize	8
	.align		4
        /*0000*/ 	.word	0x00000000
	.align		4
        /*0004*/ 	.word	0xffffffff
	.align		4
        /*0008*/ 	.word	0x00000000
	.align		4
        /*000c*/ 	.word	0xfffffffe
	.align		4
        /*0010*/ 	.word	0x00000000
	.align		4
        /*0014*/ 	.word	0xfffffffd
	.align		4
        /*0018*/ 	.word	0x00000000
	.align		4
        /*001c*/ 	.word	0xfffffffc


//--------------------- .nv.constant4             --------------------------
	.section	.nv.constant4,"a",@progbits
	.align	8
	.align		8
.nv.constant4:
        /*0000*/ 	.dword	_$_str
	.align		8
        /*0008*/ 	.dword	_$_str_$_2


//--------------------- .text.triton_poi_fused__native_batch_norm_legit_no_training_mul_sigmoid_24 --------------------------
	.section	.text.triton_poi_fused__native_batch_norm_legit_no_training_mul_sigmoid_24,"ax",@progbits
	.align	128
        .global         triton_poi_fused__native_batch_norm_legit_no_training_mul_sigmoid_24
        .type           triton_poi_fused__native_batch_norm_legit_no_training_mul_sigmoid_24,@function
        .size           triton_poi_fused__native_batch_norm_legit_no_training_mul_sigmoid_24,(.L_x_1 - triton_poi_fused__native_batch_norm_legit_no_training_mul_sigmoid_24)
        .other          triton_poi_fused__native_batch_norm_legit_no_training_mul_sigmoid_24,@"STO_CUDA_ENTRY STV_DEFAULT"
triton_poi_fused__native_batch_norm_legit_no_training_mul_sigmoid_24:
.text.triton_poi_fused__native_batch_norm_legit_no_training_mul_sigmoid_24:
[----:B------:R-:W-:Y:S01]  /*0000*/  LDC R1, c[0x0][0x28] ;  /* 0x00000a00ff017b82 */ /* 0x000fe20000000800 */
[----:B------:R-:W1:Y:S07]  /*0010*/  S2R R0, SR_TID.X ;  /* 0x0000000000007919 */ /* 0x000e6e0000002100 */
[----:B------:R-:W2:Y:S01]  /*0020*/  LDC.64 R6, c[0x0][0x228] ;  /* 0x00008a00ff067b82 */ /* 0x000ea20000000a00 */
[----:B------:R-:W-:Y:S01]  /*0030*/  ULDC.64 UR4, c[0x0][0x208] ;  /* 0x0000820000047ab9 */ /* 0x000fe20000000a00 */
[----:B------:R-:W3:Y:S06]  /*0040*/  S2R R3, SR_CTAID.X ;  /* 0x0000000000037919 */ /* 0x000eec0000002500 */
[----:B------:R-:W4:Y:S08]  /*0050*/  LDC.64 R4, c[0x0][0x220] ;  /* 0x00008800ff047b82 */ /* 0x000f300000000a00 */
[----:B------:R-:W5:Y:S08]  /*0060*/  LDC.64 R8, c[0x0][0x230] ;  /* 0x00008c00ff087b82 */ /* 0x000f700000000a00 */
[----:B------:R-:W5:Y:S01]  /*0070*/  LDC.64 R10, c[0x0][0x238] ;  /* 0x00008e00ff0a7b82 */ /* 0x000f620000000a00 */
[----:B-1----:R-:W-:-:S02]  /*0080*/  LOP3.LUT R0, R0, 0x7f, RZ, 0xc0, !PT ;  /* 0x0000007f00007812 */ /* 0x002fc400078ec0ff */
[----:B---3--:R-:W-:Y:S02]  /*0090*/  SHF.R.S32.HI R2, RZ, 0x18, R3 ;  /* 0x00000018ff027819 */ /* 0x008fe40000011403 */
[----:B------:R-:W-:Y:S02]  /*00a0*/  LEA R0, R3, R0, 0x7 ;  /* 0x0000000003007211 */ /* 0x000fe400078e38ff */
[----:B------:R-:W-:-:S04]  /*00b0*/  SGXT R3, R2, 0x1 ;  /* 0x000000010203781a */ /* 0x000fc80000000200 */
[----:B------:R-:W-:-:S04]  /*00c0*/  LEA.HI R3, R3, R0, RZ, 0xc ;  /* 0x0000000003037211 */ /* 0x000fc800078f60ff */
[----:B------:R-:W-:-:S04]  /*00d0*/  LOP3.LUT R3, R3, 0xfffff000, RZ, 0xc0, !PT ;  /* 0xfffff00003037812 */ /* 0x000fc800078ec0ff */
[----:B------:R-:W-:Y:S02]  /*00e0*/  IADD3 R13, R0, -R3, RZ ;  /* 0x80000003000d7210 */ /* 0x000fe40007ffe0ff */
[----:B------:R-:W1:Y:S03]  /*00f0*/  LDC.64 R2, c[0x0][0x218] ;  /* 0x00008600ff027b82 */ /* 0x000e660000000a00 */
[----:B--2---:R-:W-:-:S06]  /*0100*/  IMAD.WIDE R6, R13, 0x4, R6 ;  /* 0x000000040d067825 */ /* 0x004fcc00078e0206 */
[----:B------:R-:W2:Y:S01]  /*0110*/  LDG.E.EL R6, desc[UR4][R6.64] ;  /* 0x0000000406067981 */ /* 0x000ea2000c2e1900 */
[----:B----4-:R-:W-:-:S04]  /*0120*/  IMAD.WIDE R4, R13, 0x4, R4 ;  /* 0x000000040d047825 */ /* 0x010fc800078e0204 */
[C---:B-----5:R-:W-:Y:S02]  /*0130*/  IMAD.WIDE R8, R13.reuse, 0x4, R8 ;  /* 0x000000040d087825 */ /* 0x060fe400078e0208 */
[----:B------:R3:W4:Y:S02]  /*0140*/  LDG.E.EL R5, desc[UR4][R4.64] ;  /* 0x0000000404057981 */ /* 0x000724000c2e1900 */
[----:B0-----:R-:W-:Y:S02]  /*0150*/  IMAD.WIDE R10, R13, 0x4, R10 ;  /* 0x000000040d0a7825 */ /* 0x001fe400078e020a */
[----:B------:R-:W5:Y:S02]  /*0160*/  LDG.E.EL R8, desc[UR4][R8.64] ;  /* 0x0000000408087981 */ /* 0x000f64000c2e1900 */
[----:B-1----:R-:W-:Y:S02]  /*0170*/  IMAD.WIDE R2, R0, 0x4, R2 ;  /* 0x0000000400027825 */ /* 0x002fe400078e0202 */
[----:B------:R-:W5:Y:S04]  /*0180*/  LDG.E.EL R11, desc[UR4][R10.64] ;  /* 0x000000040a0b7981 */ /* 0x000f68000c2e1900 */
[----:B------:R-:W4:Y:S01]  /*0190*/  LDG.E R2, desc[UR4][R2.64] ;  /* 0x0000000402027981 */ /* 0x000f22000c1e1900 */
[----:B------:R-:W-:Y:S01]  /*01a0*/  HFMA2.MMA R12, -RZ, RZ, 1.625, 0 ;  /* 0x3e800000ff0c7435 */ /* 0x000fe200000001ff */
[----:B--2---:R-:W-:-:S04]  /*01b0*/  FADD R6, R6, 0.0010000000474974513054 ;  /* 0x3a83126f06067421 */ /* 0x004fc80000000000 */
[----:B------:R-:W0:Y:S02]  /*01c0*/  MUFU.SQRT R7, R6 ;  /* 0x0000000600077308 */ /* 0x000e240000002000 */
[C---:B0-----:R-:W-:Y:S02]  /*01d0*/  FSETP.GT.AND P0, PT, R7.reuse, 8.50705917302346158658e+37, PT ;  /* 0x7e8000000700780b */ /* 0x041fe40003f04000 */
[----:B------:R-:W-:-:S11]  /*01e0*/  FSETP.GEU.AND P1, PT, R7, 1.175494350822287508e-38, PT ;  /* 0x008000000700780b */ /* 0x000fd60003f2e000 */
[----:B------:R-:W-:-:S04]  /*01f0*/  @P0 FMUL R7, R7, 0.25 ;  /* 0x3e80000007070820 */ /* 0x000fc80000400000 */
[----:B------:R-:W-:-:S06]  /*0200*/  @!P1 FMUL R7, R7, 16777216 ;  /* 0x4b80000007079820 */ /* 0x000fcc0000400000 */
[----:B------:R-:W0:Y:S01]  /*0210*/  MUFU.RCP R7, R7 ;  /* 0x0000000700077308 */ /* 0x000e220000001000 */
[----:B---3--:R-:W-:Y:S01]  /*0220*/  FSEL R4, R12, 1, P0 ;  /* 0x3f8000000c047808 */ /* 0x008fe20000000000 */
[----:B----4-:R-:W-:-:S04]  /*0230*/  FADD R2, R2, -R5 ;  /* 0x8000000502027221 */ /* 0x010fc80000000000 */
[----:B------:R-:W-:-:S04]  /*0240*/  @!P1 FMUL R4, R4, 16777216 ;  /* 0x4b80000004049820 */ /* 0x000fc80000400000 */
[----:B0-----:R-:W-:-:S04]  /*0250*/  FMUL R3, R7, R4 ;  /* 0x0000000407037220 */ /* 0x001fc80000400000 */
[----:B------:R-:W-:-:S04]  /*0260*/  FMUL R2, R2, R3 ;  /* 0x0000000302027220 */ /* 0x000fc80000400000 */
[----:B-----5:R-:W-:-:S04]  /*0270*/  FFMA R8, R8, R2, R11 ;  /* 0x0000000208087223 */ /* 0x020fc8000000000b */
[----:B------:R-:W-:-:S04]  /*0280*/  FADD R2, RZ, -R8 ;  /* 0x80000008ff027221 */ /* 0x000fc80000000000 */
[----:B------:R-:W-:-:S05]  /*0290*/  FMUL R4, R2, 1.4426950216293334961 ;  /* 0x3fb8aa3b02047820 */ /* 0x000fca0000400000 */
[----:B------:R-:W-:-:S13]  /*02a0*/  FSETP.GEU.AND P0, PT, R4, -126, PT ;  /* 0xc2fc00000400780b */ /* 0x000fda0003f0e000 */
[----:B------:R-:W-:-:S04]  /*02b0*/  @!P0 FMUL R4, R4, 0.5 ;  /* 0x3f00000004048820 */ /* 0x000fc80000400000 */
[----:B------:R-:W0:Y:S02]  /*02c0*/  MUFU.EX2 R2, R4 ;  /* 0x0000000400027308 */ /* 0x000e240000000800 */
[----:B0-----:R-:W-:-:S04]  /*02d0*/  @!P0 FMUL R2, R2, R2 ;  /* 0x0000000202028220 */ /* 0x001fc80000400000 */
[----:B------:R-:W-:Y:S02]  /*02e0*/  FADD R5, R2, 1 ;  /* 0x3f80000002057421 */ /* 0x000fe40000000000 */
[----:B------:R-:W0:Y:S03]  /*02f0*/  LDC.64 R2, c[0x0][0x210] ;  /* 0x00008400ff027b82 */ /* 0x000e260000000a00 */
[----:B------:R-:W-:-:S13]  /*0300*/  FSETP.GT.AND P0, PT, R5, 8.50705917302346158658e+37, PT ;  /* 0x7e8000000500780b */ /* 0x000fda0003f04000 */
[----:B------:R-:W-:-:S06]  /*0310*/  @P0 FMUL R5, R5, 0.25 ;  /* 0x3e80000005050820 */ /* 0x000fcc0000400000 */
[----:B------:R-:W1:Y:S01]  /*0320*/  MUFU.RCP R5, R5 ;  /* 0x0000000500057308 */ /* 0x000e620000001000 */
[----:B------:R-:W-:Y:S01]  /*0330*/  FSEL R6, R12, 1, P0 ;  /* 0x3f8000000c067808 */ /* 0x000fe20000000000 */
[----:B0-----:R-:W-:-:S04]  /*0340*/  IMAD.WIDE R2, R0, 0x4, R2 ;  /* 0x0000000400027825 */ /* 0x001fc800078e0202 */
[----:B-1----:R-:W-:-:S04]  /*0350*/  FMUL R7, R5, R6 ;  /* 0x0000000605077220 */ /* 0x002fc80000400000 */
[----:B------:R-:W-:-:S05]  /*0360*/  FMUL R7, R8, R7 ;  /* 0x0000000708077220 */ /* 0x000fca0000400000 */
[----:B------:R-:W-:Y:S01]  /*0370*/  STG.E desc[UR4][R2.64], R7 ;  /* 0x0000000702007986 */ /* 0x000fe2000c101904 */
[----:B------:R-:W-:Y:S05]  /*0380*/  EXIT ;  /* 0x000000000000794d */ /* 0x000fea0003800000 */
.L_x_0:
[----:B------:R-:W-:-:S00]  /*0390*/  BRA `(.L_x_0) ;  /* 0xfffffffc00fc7947 */ /* 0x000fc0000383ffff */
[----:B------:R-:W-:-:S00]  /*03a0*/  NOP ;  /* 0x0000000000007918 */ /* 0x000fc00000000000 */
        /* <DEDUP_REMOVED lines=13> */
.L_x_1:


//--------------------- .nv.global.init           --------------------------
	.section	.nv.global.init,"aw",@progbits
.nv.global.init:
	.type		_$_str,@object
	.size		_$_str,(_$_str_$_2 - _$_str)
_$_str:
        /*0000*/ 	.byte	0x5f, 0x5f, 0x43, 0x55, 0x44, 0x41, 0x5f, 0x46, 0x54, 0x5a, 0x00
	.type		_$_str_$_2,@object
	.size		_$_str_$_2,(.L_1 - _$_str_$_2)
_$_str_$_2:
        /*000b*/ 	.byte	0x5f, 0x5f, 0x43, 0x55, 0x44, 0x41, 0x5f, 0x50, 0x52, 0x45, 0x43, 0x5f, 0x53, 0x51, 0x52, 0x54
        /*001b*/ 	.byte	0x00
.L_1:


//--------------------- .nv.constant0.triton_poi_fused__native_batch_norm_legit_no_training_mul_sigmoid_24 --------------------------
	.section	.nv.constant0.triton_poi_fused__native_batch_norm_legit_no_training_mul_sigmoid_24,"a",@progbits
	.sectionflags	@""
	.align	4
.nv.constant0.triton_poi_fused__native_batch_norm_legit_no_training_mul_sigmoid_24:
	.zero		580
